//
// Generated by NVIDIA NVVM Compiler
//
// Compiler Build ID: CL-36424714
// Cuda compilation tools, release 13.0, V13.0.88
// Based on NVVM 20.0.0
//

.version 9.0
.target sm_100
.address_size 64

	// .globl	_Z19computeHistogramGPUP8PPMPixelPiS1_Pf
.extern .func  (.param .b32 func_retval0) vprintf
(
	.param .b64 vprintf_param_0,
	.param .b64 vprintf_param_1
)
;
.global .align 1 .b8 $str[26] = {114, 111, 58, 37, 100, 32, 99, 111, 58, 37, 100, 32, 114, 98, 58, 37, 100, 32, 114, 99, 58, 37, 100, 32, 10};

.visible .entry _Z19computeHistogramGPUP8PPMPixelPiS1_Pf(
	.param .u64 .ptr .align 1 _Z19computeHistogramGPUP8PPMPixelPiS1_Pf_param_0,
	.param .u64 .ptr .align 1 _Z19computeHistogramGPUP8PPMPixelPiS1_Pf_param_1,
	.param .u64 .ptr .align 1 _Z19computeHistogramGPUP8PPMPixelPiS1_Pf_param_2,
	.param .u64 .ptr .align 1 _Z19computeHistogramGPUP8PPMPixelPiS1_Pf_param_3
)
{
	.local .align 16 .b8 	__local_depot0[16];
	.reg .b64 	%SP;
	.reg .b64 	%SPL;
	.reg .pred 	%p<18>;
	.reg .b16 	%rs<5>;
	.reg .b32 	%r<50>;
	.reg .b32 	%f<5>;
	.reg .b64 	%rd<24>;

	mov.u64 	%SPL, __local_depot0;
	cvta.local.u64 	%SP, %SPL;
	ld.param.u64 	%rd11, [_Z19computeHistogramGPUP8PPMPixelPiS1_Pf_param_0];
	ld.param.u64 	%rd12, [_Z19computeHistogramGPUP8PPMPixelPiS1_Pf_param_1];
	ld.param.u64 	%rd9, [_Z19computeHistogramGPUP8PPMPixelPiS1_Pf_param_2];
	ld.param.u64 	%rd10, [_Z19computeHistogramGPUP8PPMPixelPiS1_Pf_param_3];
	cvta.to.global.u64 	%rd1, %rd11;
	cvta.to.global.u64 	%rd2, %rd12;
	mov.u32 	%r1, %ctaid.y;
	mov.u32 	%r20, %ntid.y;
	mov.u32 	%r21, %tid.y;
	mad.lo.s32 	%r2, %r1, %r20, %r21;
	mov.u32 	%r3, %ctaid.x;
	mov.u32 	%r22, %ntid.x;
	mov.u32 	%r23, %tid.x;
	mad.lo.s32 	%r4, %r3, %r22, %r23;
	or.b32  	%r24, %r23, %r21;
	setp.ne.s32 	%p1, %r24, 0;
	@%p1 bra 	$L__BB0_2;
	add.u64 	%rd13, %SP, 0;
	add.u64 	%rd14, %SPL, 0;
	st.local.v4.u32 	[%rd14], {%r2, %r4, %r1, %r3};
	mov.u64 	%rd15, $str;
	cvta.global.u64 	%rd16, %rd15;
	{ // callseq 0, 0
	.param .b64 param0;
	st.param.b64 	[param0], %rd16;
	.param .b64 param1;
	st.param.b64 	[param1], %rd13;
	.param .b32 retval0;
	call.uni (retval0), 
	vprintf, 
	(
	param0, 
	param1
	);
	ld.param.b32 	%r25, [retval0];
	} // callseq 0
$L__BB0_2:
	bar.sync 	0;
	cvta.to.global.u64 	%rd17, %rd9;
	ld.global.u32 	%r27, [%rd17];
	setp.ge.s32 	%p2, %r2, %r27;
	@%p2 bra 	$L__BB0_24;
	ld.global.u32 	%r28, [%rd2];
	setp.ge.s32 	%p3, %r4, %r28;
	@%p3 bra 	$L__BB0_24;
	cvta.to.global.u64 	%rd18, %rd10;
	add.s64 	%rd3, %rd18, 8;
	mov.b32 	%r46, 0;
	mov.u32 	%r44, %r46;
$L__BB0_5:
	mov.b32 	%r45, -4;
$L__BB0_6:
	mul.wide.s32 	%rd19, %r46, 4;
	add.s64 	%rd4, %rd3, %rd19;
	add.s32 	%r9, %r45, 4;
	ld.global.u32 	%r48, [%rd2];
	mad.lo.s32 	%r31, %r48, %r2, %r4;
	mul.wide.s32 	%rd20, %r31, 3;
	add.s64 	%rd5, %rd1, %rd20;
	ld.global.u8 	%r32, [%rd5];
	setp.ne.s32 	%p4, %r44, %r32;
	@%p4 bra 	$L__BB0_10;
	ld.global.u8 	%r33, [%rd5+1];
	setp.ne.s32 	%p5, %r9, %r33;
	@%p5 bra 	$L__BB0_10;
	ld.global.u8 	%rs1, [%rd5+2];
	setp.ne.s16 	%p6, %rs1, 0;
	@%p6 bra 	$L__BB0_10;
	atom.global.add.f32 	%f1, [%rd4+-8], 0f3F800000;
	ld.global.u32 	%r48, [%rd2];
$L__BB0_10:
	mad.lo.s32 	%r34, %r48, %r2, %r4;
	mul.wide.s32 	%rd21, %r34, 3;
	add.s64 	%rd6, %rd1, %rd21;
	ld.global.u8 	%r35, [%rd6];
	setp.ne.s32 	%p7, %r44, %r35;
	@%p7 bra 	$L__BB0_14;
	ld.global.u8 	%r36, [%rd6+1];
	setp.ne.s32 	%p8, %r9, %r36;
	@%p8 bra 	$L__BB0_14;
	ld.global.u8 	%rs2, [%rd6+2];
	setp.ne.s16 	%p9, %rs2, 1;
	@%p9 bra 	$L__BB0_14;
	atom.global.add.f32 	%f2, [%rd4+-4], 0f3F800000;
	ld.global.u32 	%r48, [%rd2];
$L__BB0_14:
	mad.lo.s32 	%r37, %r48, %r2, %r4;
	mul.wide.s32 	%rd22, %r37, 3;
	add.s64 	%rd7, %rd1, %rd22;
	ld.global.u8 	%r38, [%rd7];
	setp.ne.s32 	%p10, %r44, %r38;
	@%p10 bra 	$L__BB0_18;
	ld.global.u8 	%r39, [%rd7+1];
	setp.ne.s32 	%p11, %r9, %r39;
	@%p11 bra 	$L__BB0_18;
	ld.global.u8 	%rs3, [%rd7+2];
	setp.ne.s16 	%p12, %rs3, 2;
	@%p12 bra 	$L__BB0_18;
	atom.global.add.f32 	%f3, [%rd4], 0f3F800000;
	ld.global.u32 	%r48, [%rd2];
$L__BB0_18:
	mad.lo.s32 	%r40, %r48, %r2, %r4;
	mul.wide.s32 	%rd23, %r40, 3;
	add.s64 	%rd8, %rd1, %rd23;
	ld.global.u8 	%r41, [%rd8];
	setp.ne.s32 	%p13, %r44, %r41;
	@%p13 bra 	$L__BB0_22;
	ld.global.u8 	%r42, [%rd8+1];
	setp.ne.s32 	%p14, %r9, %r42;
	@%p14 bra 	$L__BB0_22;
	ld.global.u8 	%rs4, [%rd8+2];
	setp.ne.s16 	%p15, %rs4, 3;
	@%p15 bra 	$L__BB0_22;
	atom.global.add.f32 	%f4, [%rd4+4], 0f3F800000;
$L__BB0_22:
	add.s32 	%r46, %r46, 4;
	add.s32 	%r45, %r45, 1;
	setp.ne.s32 	%p16, %r45, 0;
	@%p16 bra 	$L__BB0_6;
	add.s32 	%r44, %r44, 1;
	setp.ne.s32 	%p17, %r44, 4;
	@%p17 bra 	$L__BB0_5;
$L__BB0_24:
	ret;

}


// ===== COMPILED SASS (sm_100) =====

	.target	sm_100

	.elftype	@"ET_EXEC"


//--------------------- .note.nv.tkinfo           --------------------------
	.section	.note.nv.tkinfo,"",@"SHT_NOTE"
	.sectionflags	@"SHF_NOTE_NV_TKINFO"
	.tkinfo
        /*0018*/ 	.word	0x00000002
        /*0030*/ 	.string	""
        /*0030*/ 	.string	"ptxas"
        /*0030*/ 	.string	"Cuda compilation tools, release 13.0, V13.0.88"
        /*0030*/ 	.string	"Build cuda_13.0.r13.0/compiler.36424714_0"
        /*0030*/ 	.string	"-arch sm_100 -m 64 "



//--------------------- .note.nv.cuinfo           --------------------------
	.section	.note.nv.cuinfo,"",@"SHT_NOTE"
	.sectionflags	@"SHF_NOTE_NV_CUINFO"
        /*0018*/ 	.short	0x0002
        /*001a*/ 	.short	0x0064
        /*001c*/ 	.short	0x0082
	.zero		2


//--------------------- .nv.info                  --------------------------
	.section	.nv.info,"",@"SHT_CUDA_INFO"
	.align	4


	//----- nvinfo : EIATTR_REGCOUNT
	.align		4
        /*0000*/ 	.byte	0x04, 0x2f
        /*0002*/ 	.short	(.L_2 - .L_1)
	.align		4
.L_1:
        /*0004*/ 	.word	index@(_Z19computeHistogramGPUP8PPMPixelPiS1_Pf)
        /*0008*/ 	.word	0x00000018


	//----- nvinfo : EIATTR_FRAME_SIZE
	.align		4
.L_2:
        /*000c*/ 	.byte	0x04, 0x11
        /*000e*/ 	.short	(.L_4 - .L_3)
	.align		4
.L_3:
        /*0010*/ 	.word	index@(_Z19computeHistogramGPUP8PPMPixelPiS1_Pf)
        /*0014*/ 	.word	0x00000010


	//----- nvinfo : EIATTR_MIN_STACK_SIZE
	.align		4
.L_4:
        /*0018*/ 	.byte	0x04, 0x12
        /*001a*/ 	.short	(.L_6 - .L_5)
	.align		4
.L_5:
        /*001c*/ 	.word	index@(_Z19computeHistogramGPUP8PPMPixelPiS1_Pf)
        /*0020*/ 	.word	0x00000010
.L_6:


//--------------------- .nv.compat                --------------------------
	.section	.nv.compat,"",@"SHT_CUDA_COMPAT_INFO"
	.align	4
        /*0000*/ 	.byte	0x02, 0x09, 0x00, 0x00, 0x02, 0x02, 0x01, 0x00, 0x02, 0x05, 0x05, 0x00, 0x03, 0x07, 0x01, 0x01
        /*0010*/ 	.byte	0x02, 0x03, 0x00, 0x00, 0x02, 0x06, 0x01, 0x00, 0x04, 0x0b, 0x08, 0x00, 0x09, 0x00, 0x00, 0x00
        /*0020*/ 	.byte	0x00, 0x00, 0x00, 0x00


//--------------------- .nv.info._Z19computeHistogramGPUP8PPMPixelPiS1_Pf --------------------------
	.section	.nv.info._Z19computeHistogramGPUP8PPMPixelPiS1_Pf,"",@"SHT_CUDA_INFO"
	.sectionflags	@""
	.align	4


	//----- nvinfo : EIATTR_CUDA_API_VERSION
	.align		4
        /*0000*/ 	.byte	0x04, 0x37
        /*0002*/ 	.short	(.L_8 - .L_7)
.L_7:
        /*0004*/ 	.word	0x00000082


	//----- nvinfo : EIATTR_KPARAM_INFO
	.align		4
.L_8:
        /*0008*/ 	.byte	0x04, 0x17
        /*000a*/ 	.short	(.L_10 - .L_9)
.L_9:
        /*000c*/ 	.word	0x00000000
        /*0010*/ 	.short	0x0003
        /*0012*/ 	.short	0x0018
        /*0014*/ 	.byte	0x00, 0xf5, 0x21, 0x00


	//----- nvinfo : EIATTR_KPARAM_INFO
	.align		4
.L_10:
        /*0018*/ 	.byte	0x04, 0x17
        /*001a*/ 	.short	(.L_12 - .L_11)
.L_11:
        /*001c*/ 	.word	0x00000000
        /*0020*/ 	.short	0x0002
        /*0022*/ 	.short	0x0010
        /*0024*/ 	.byte	0x00, 0xf5, 0x21, 0x00


	//----- nvinfo : EIATTR_KPARAM_INFO
	.align		4
.L_12:
        /*0028*/ 	.byte	0x04, 0x17
        /*002a*/ 	.short	(.L_14 - .L_13)
.L_13:
        /*002c*/ 	.word	0x00000000
        /*0030*/ 	.short	0x0001
        /*0032*/ 	.short	0x0008
        /*0034*/ 	.byte	0x00, 0xf5, 0x21, 0x00


	//----- nvinfo : EIATTR_KPARAM_INFO
	.align		4
.L_14:
        /*0038*/ 	.byte	0x04, 0x17
        /*003a*/ 	.short	(.L_16 - .L_15)
.L_15:
        /*003c*/ 	.word	0x00000000
        /*0040*/ 	.short	0x0000
        /*0042*/ 	.short	0x0000
        /*0044*/ 	.byte	0x00, 0xf5, 0x21, 0x00


	//----- nvinfo : EIATTR_SPARSE_MMA_MASK
	.align		4
.L_16:
        /*0048*/ 	.byte	0x03, 0x50
        /*004a*/ 	.short	0x0000


	//----- nvinfo : EIATTR_MAXREG_COUNT
	.align		4
        /*004c*/ 	.byte	0x03, 0x1b
        /*004e*/ 	.short	0x00ff


	//----- nvinfo : EIATTR_NUM_BARRIERS
	.align		4
        /*0050*/ 	.byte	0x02, 0x4c
        /*0052*/ 	.byte	0x01
	.zero		1


	//----- nvinfo : EIATTR_EXTERNS
	.align		4
        /*0054*/ 	.byte	0x04, 0x0f
        /*0056*/ 	.short	(.L_18 - .L_17)


	//   ....[0]....
	.align		4
.L_17:
        /*0058*/ 	.word	index@(vprintf)


	//----- nvinfo : EIATTR_MERCURY_ISA_VERSION
	.align		4
.L_18:
        /*005c*/ 	.byte	0x03, 0x5f
        /*005e*/ 	.short	0x0101


	//----- nvinfo : EIATTR_VRC_CTA_INIT_COUNT
	.align		4
        /*0060*/ 	.byte	0x02, 0x4a
	.zero		1
	.zero		1


	//----- nvinfo : EIATTR_SYSCALL_OFFSETS
	.align		4
        /*0064*/ 	.byte	0x04, 0x46
        /*0066*/ 	.short	(.L_20 - .L_19)


	//   ....[0]....
.L_19:
        /*0068*/ 	.word	0x00000180


	//----- nvinfo : EIATTR_EXIT_INSTR_OFFSETS
	.align		4
.L_20:
        /*006c*/ 	.byte	0x04, 0x1c
        /*006e*/ 	.short	(.L_22 - .L_21)


	//   ....[0]....
.L_21:
        /*0070*/ 	.word	0x000001e0


	//   ....[1]....
        /*0074*/ 	.word	0x00000220


	//   ....[2]....
        /*0078*/ 	.word	0x00001390


	//----- nvinfo : EIATTR_CRS_STACK_SIZE
	.align		4
.L_22:
        /*007c*/ 	.byte	0x04, 0x1e
        /*007e*/ 	.short	(.L_24 - .L_23)
.L_23:
        /*0080*/ 	.word	0x00000000


	//----- nvinfo : EIATTR_CBANK_PARAM_SIZE
	.align		4
.L_24:
        /*0084*/ 	.byte	0x03, 0x19
        /*0086*/ 	.short	0x0020


	//----- nvinfo : EIATTR_PARAM_CBANK
	.align		4
        /*0088*/ 	.byte	0x04, 0x0a
        /*008a*/ 	.short	(.L_26 - .L_25)
	.align		4
.L_25:
        /*008c*/ 	.word	index@(.nv.constant0._Z19computeHistogramGPUP8PPMPixelPiS1_Pf)
        /*0090*/ 	.short	0x0380
        /*0092*/ 	.short	0x0020


	//----- nvinfo : EIATTR_SW_WAR
	.align		4
.L_26:
        /*0094*/ 	.byte	0x04, 0x36
        /*0096*/ 	.short	(.L_28 - .L_27)
.L_27:
        /*0098*/ 	.word	0x00000008
.L_28:


//--------------------- .nv.callgraph             --------------------------
	.section	.nv.callgraph,"",@"SHT_CUDA_CALLGRAPH"
	.align	4
	.sectionentsize	8
	.align		4
        /*0000*/ 	.word	0x00000000
	.align		4
        /*0004*/ 	.word	0xffffffff
	.align		4
        /*0008*/ 	.word	index@(_Z19computeHistogramGPUP8PPMPixelPiS1_Pf)
	.align		4
        /*000c*/ 	.word	index@(vprintf)
	.align		4
        /*0010*/ 	.word	0x00000000
	.align		4
        /*0014*/ 	.word	0xfffffffe
	.align		4
        /*0018*/ 	.word	0x00000000
	.align		4
        /*001c*/ 	.word	0xfffffffd
	.align		4
        /*0020*/ 	.word	0x00000000
	.align		4
        /*0024*/ 	.word	0xfffffffc


//--------------------- .nv.constant4             --------------------------
	.section	.nv.constant4,"a",@progbits
	.align	8
	.align		8
.nv.constant4:
        /*0000*/ 	.dword	vprintf
	.align		8
        /*0008*/ 	.dword	$str


//--------------------- .text._Z19computeHistogramGPUP8PPMPixelPiS1_Pf --------------------------
	.section	.text._Z19computeHistogramGPUP8PPMPixelPiS1_Pf,"ax",@progbits
	.align	128
        .global         _Z19computeHistogramGPUP8PPMPixelPiS1_Pf
        .type           _Z19computeHistogramGPUP8PPMPixelPiS1_Pf,@function
        .size           _Z19computeHistogramGPUP8PPMPixelPiS1_Pf,(.L_x_35 - _Z19computeHistogramGPUP8PPMPixelPiS1_Pf)
        .other          _Z19computeHistogramGPUP8PPMPixelPiS1_Pf,@"STO_CUDA_ENTRY STV_DEFAULT"
_Z19computeHistogramGPUP8PPMPixelPiS1_Pf:
.text._Z19computeHistogramGPUP8PPMPixelPiS1_Pf:
[----:B------:R-:W0:Y:S01]  /*0000*/  LDC R1, c[0x0][0x37c] ;  /* 0x0000df00ff017b82 */ /* 0x000e220000000800 */
[----:B------:R-:W1:Y:S01]  /*0010*/  S2R R3, SR_TID.Y ;  /* 0x0000000000037919 */ /* 0x000e620000002200 */
[----:B------:R-:W2:Y:S01]  /*0020*/  LDCU UR4, c[0x0][0x2f8] ;  /* 0x00005f00ff0477ac */ /* 0x000ea20008000800 */
[----:B0-----:R-:W-:Y:S01]  /*0030*/  VIADD R1, R1, 0xfffffff0 ;  /* 0xfffffff001017836 */ /* 0x001fe20000000000 */
[----:B------:R-:W1:Y:S01]  /*0040*/  S2R R0, SR_TID.X ;  /* 0x0000000000007919 */ /* 0x000e620000002100 */
[----:B------:R-:W0:Y:S01]  /*0050*/  LDCU UR5, c[0x0][0x2fc] ;  /* 0x00005f80ff0577ac */ /* 0x000e220008000800 */
[----:B------:R-:W3:Y:S01]  /*0060*/  S2R R18, SR_CTAID.Y ;  /* 0x0000000000127919 */ /* 0x000ee20000002600 */
[----:B------:R-:W3:Y:S01]  /*0070*/  LDCU UR6, c[0x0][0x364] ;  /* 0x00006c80ff0677ac */ /* 0x000ee20008000800 */
[----:B------:R-:W4:Y:S01]  /*0080*/  S2R R19, SR_CTAID.X ;  /* 0x0000000000137919 */ /* 0x000f220000002500 */
[----:B------:R-:W4:Y:S01]  /*0090*/  LDCU UR7, c[0x0][0x360] ;  /* 0x00006c00ff0777ac */ /* 0x000f220008000800 */
[----:B------:R-:W1:Y:S01]  /*00a0*/  LDCU.64 UR36, c[0x0][0x358] ;  /* 0x00006b00ff2477ac */ /* 0x000e620008000a00 */
[----:B--2---:R-:W-:-:S05]  /*00b0*/  IADD3 R6, P1, PT, R1, UR4, RZ ;  /* 0x0000000401067c10 */ /* 0x004fca000ff3e0ff */
[----:B0-----:R-:W-:Y:S01]  /*00c0*/  IMAD.X R7, RZ, RZ, UR5, P1 ;  /* 0x00000005ff077e24 */ /* 0x001fe200088e06ff */
[----:B-1----:R-:W-:Y:S01]  /*00d0*/  LOP3.LUT P0, RZ, R0, R3, RZ, 0xfc, !PT ;  /* 0x0000000300ff7212 */ /* 0x002fe2000780fcff */
[----:B---3--:R-:W-:Y:S02]  /*00e0*/  IMAD R16, R18, UR6, R3 ;  /* 0x0000000612107c24 */ /* 0x008fe4000f8e0203 */
[----:B----4-:R-:W-:-:S10]  /*00f0*/  IMAD R17, R19, UR7, R0 ;  /* 0x0000000713117c24 */ /* 0x010fd4000f8e0200 */
[----:B------:R-:W-:Y:S05]  /*0100*/  @P0 BRA `(.L_x_0) ;  /* 0x0000000000200947 */ /* 0x000fea0003800000 */
[----:B------:R-:W-:Y:S01]  /*0110*/  MOV R0, 0x0 ;  /* 0x0000000000007802 */ /* 0x000fe20000000f00 */
[----:B------:R0:W-:Y:S01]  /*0120*/  STL.128 [R1], R16 ;  /* 0x0000001001007387 */ /* 0x0001e20000100c00 */
[----:B------:R-:W1:Y:S02]  /*0130*/  LDCU.64 UR4, c[0x4][0x8] ;  /* 0x01000100ff0477ac */ /* 0x000e640008000a00 */
[----:B------:R0:W2:Y:S01]  /*0140*/  LDC.64 R2, c[0x4][R0] ;  /* 0x0100000000027b82 */ /* 0x0000a20000000a00 */
[----:B-1----:R-:W-:Y:S01]  /*0150*/  IMAD.U32 R4, RZ, RZ, UR4 ;  /* 0x00000004ff047e24 */ /* 0x002fe2000f8e00ff */
[----:B0-----:R-:W-:-:S07]  /*0160*/  MOV R5, UR5 ;  /* 0x0000000500057c02 */ /* 0x001fce0008000f00 */
[----:B------:R-:W-:-:S07]  /*0170*/  LEPC R20, `(.L_x_0) ;  /* 0x000000001014794e */ /* 0x000fce0000000000 */
[----:B--2---:R-:W-:Y:S05]  /*0180*/  CALL.ABS.NOINC R2 ;  /* 0x0000000002007343 */ /* 0x004fea0003c00000 */
.L_x_0:
[----:B------:R-:W-:Y:S05]  /*0190*/  WARPSYNC.ALL ;  /* 0x0000000000007948 */ /* 0x000fea0003800000 */
[----:B------:R-:W0:Y:S08]  /*01a0*/  LDC.64 R2, c[0x0][0x390] ;  /* 0x0000e400ff027b82 */ /* 0x000e300000000a00 */
[----:B------:R-:W-:Y:S06]  /*01b0*/  BAR.SYNC.DEFER_BLOCKING 0x0 ;  /* 0x0000000000007b1d */ /* 0x000fec0000010000 */
[----:B0-----:R-:W2:Y:S02]  /*01c0*/  LDG.E R3, desc[UR36][R2.64] ;  /* 0x0000002402037981 */ /* 0x001ea4000c1e1900 */
[----:B--2---:R-:W-:-:S13]  /*01d0*/  ISETP.GE.AND P0, PT, R16, R3, PT ;  /* 0x000000031000720c */ /* 0x004fda0003f06270 */
[----:B------:R-:W-:Y:S05]  /*01e0*/  @P0 EXIT ;  /* 0x000000000000094d */ /* 0x000fea0003800000 */
[----:B------:R-:W0:Y:S02]  /*01f0*/  LDC.64 R6, c[0x0][0x388] ;  /* 0x0000e200ff067b82 */ /* 0x000e240000000a00 */
[----:B0-----:R-:W2:Y:S02]  /*0200*/  LDG.E R0, desc[UR36][R6.64] ;  /* 0x0000002406007981 */ /* 0x001ea4000c1e1900 */
[----:B--2---:R-:W-:-:S13]  /*0210*/  ISETP.GE.AND P0, PT, R17, R0, PT ;  /* 0x000000001100720c */ /* 0x004fda0003f06270 */
[----:B------:R-:W-:Y:S05]  /*0220*/  @P0 EXIT ;  /* 0x000000000000094d */ /* 0x000fea0003800000 */
[----:B------:R-:W0:Y:S01]  /*0230*/  LDCU.64 UR4, c[0x0][0x398] ;  /* 0x00007300ff0477ac */ /* 0x000e220008000a00 */
[----:B------:R-:W1:Y:S01]  /*0240*/  LDC.64 R4, c[0x0][0x380] ;  /* 0x0000e000ff047b82 */ /* 0x000e620000000a00 */
[----:B------:R-:W-:Y:S01]  /*0250*/  IMAD.MOV.U32 R9, RZ, RZ, RZ ;  /* 0x000000ffff097224 */ /* 0x000fe200078e00ff */
[----:B0-----:R-:W-:-:S04]  /*0260*/  UIADD3 UR4, UP0, UPT, UR4, 0x8, URZ ;  /* 0x0000000804047890 */ /* 0x001fc8000ff1e0ff */
[----:B------:R-:W-:Y:S02]  /*0270*/  UIADD3.X UR5, UPT, UPT, URZ, UR5, URZ, UP0, !UPT ;  /* 0x00000005ff057290 */ /* 0x000fe400087fe4ff */
[----:B------:R-:W-:Y:S01]  /*0280*/  IMAD.U32 R2, RZ, RZ, UR4 ;  /* 0x00000004ff027e24 */ /* 0x000fe2000f8e00ff */
[----:B------:R-:W-:-:S03]  /*0290*/  UMOV UR4, URZ ;  /* 0x000000ff00047c82 */ /* 0x000fc60008000000 */
[----:B------:R-:W-:-:S07]  /*02a0*/  IMAD.U32 R3, RZ, RZ, UR5 ;  /* 0x00000005ff037e24 */ /* 0x000fce000f8e00ff */
.L_x_33:
[----:B------:R-:W2:Y:S02]  /*02b0*/  LDG.E R0, desc[UR36][R6.64] ;  /* 0x0000002406007981 */ /* 0x000ea4000c1e1900 */
[----:B0-2---:R-:W-:-:S04]  /*02c0*/  IMAD R13, R16, R0, R17 ;  /* 0x00000000100d7224 */ /* 0x005fc800078e0211 */
[----:B-1----:R-:W-:-:S05]  /*02d0*/  IMAD.WIDE R12, R13, 0x3, R4 ;  /* 0x000000030d0c7825 */ /* 0x002fca00078e0204 */
[----:B------:R-:W2:Y:S01]  /*02e0*/  LDG.E.U8 R8, desc[UR36][R12.64] ;  /* 0x000000240c087981 */ /* 0x000ea2000c1e1100 */
[----:B------:R-:W-:Y:S01]  /*02f0*/  BSSY.RECONVERGENT B0, `(.L_x_1) ;  /* 0x000000e000007945 */ /* 0x000fe20003800200 */
[----:B------:R-:W-:Y:S01]  /*0300*/  IMAD.WIDE R10, R9, 0x4, R2 ;  /* 0x00000004090a7825 */ /* 0x000fe200078e0202 */
[----:B--2---:R-:W-:-:S13]  /*0310*/  ISETP.NE.AND P0, PT, R8, UR4, PT ;  /* 0x0000000408007c0c */ /* 0x004fda000bf05270 */
[----:B------:R-:W-:Y:S05]  /*0320*/  @P0 BRA `(.L_x_2) ;  /* 0x0000000000280947 */ /* 0x000fea0003800000 */
[----:B------:R-:W2:Y:S02]  /*0330*/  LDG.E.U8 R8, desc[UR36][R12.64+0x1] ;  /* 0x000001240c087981 */ /* 0x000ea4000c1e1100 */
[----:B--2---:R-:W-:-:S13]  /*0340*/  ISETP.NE.AND P0, PT, R8, RZ, PT ;  /* 0x000000ff0800720c */ /* 0x004fda0003f05270 */
[----:B------:R-:W-:Y:S05]  /*0350*/  @P0 BRA `(.L_x_2) ;  /* 0x00000000001c0947 */ /* 0x000fea0003800000 */
[----:B------:R-:W2:Y:S02]  /*0360*/  LDG.E.U8 R12, desc[UR36][R12.64+0x2] ;  /* 0x000002240c0c7981 */ /* 0x000ea4000c1e1100 */
[----:B--2---:R-:W-:-:S13]  /*0370*/  ISETP.NE.AND P0, PT, R12, RZ, PT ;  /* 0x000000ff0c00720c */ /* 0x004fda0003f05270 */
[----:B------:R-:W-:Y:S05]  /*0380*/  @P0 BRA `(.L_x_2) ;  /* 0x0000000000100947 */ /* 0x000fea0003800000 */
[----:B------:R-:W0:Y:S01]  /*0390*/  LDC.64 R12, c[0x0][0x388] ;  /* 0x0000e200ff0c7b82 */ /* 0x000e220000000a00 */
[----:B------:R-:W-:-:S05]  /*03a0*/  HFMA2 R15, -RZ, RZ, 1.875, 0 ;  /* 0x3f800000ff0f7431 */ /* 0x000fca00000001ff */
[----:B------:R1:W-:Y:S04]  /*03b0*/  REDG.E.ADD.F32.FTZ.RN.STRONG.GPU desc[UR36][R10.64+-0x8], R15 ;  /* 0xfffff80f0a0079a6 */ /* 0x0003e8000c12f324 */
[----:B0-----:R1:W5:Y:S02]  /*03c0*/  LDG.E R0, desc[UR36][R12.64] ;  /* 0x000000240c007981 */ /* 0x001364000c1e1900 */
.L_x_2:
[----:B------:R-:W-:Y:S05]  /*03d0*/  BSYNC.RECONVERGENT B0 ;  /* 0x0000000000007941 */ /* 0x000fea0003800200 */
.L_x_1:
[----:B-1---5:R-:W-:-:S04]  /*03e0*/  IMAD R13, R16, R0, R17 ;  /* 0x00000000100d7224 */ /* 0x022fc800078e0211 */
[----:B------:R-:W-:-:S05]  /*03f0*/  IMAD.WIDE R12, R13, 0x3, R4 ;  /* 0x000000030d0c7825 */ /* 0x000fca00078e0204 */
[----:B------:R-:W2:Y:S01]  /*0400*/  LDG.E.U8 R8, desc[UR36][R12.64] ;  /* 0x000000240c087981 */ /* 0x000ea2000c1e1100 */
[----:B------:R-:W-:Y:S01]  /*0410*/  BSSY.RECONVERGENT B0, `(.L_x_3) ;  /* 0x000000d000007945 */ /* 0x000fe20003800200 */
[----:B--2---:R-:W-:-:S13]  /*0420*/  ISETP.NE.AND P0, PT, R8, UR4, PT ;  /* 0x0000000408007c0c */ /* 0x004fda000bf05270 */
[----:B------:R-:W-:Y:S05]  /*0430*/  @P0 BRA `(.L_x_4) ;  /* 0x0000000000280947 */ /* 0x000fea0003800000 */
[----:B------:R-:W2:Y:S02]  /*0440*/  LDG.E.U8 R8, desc[UR36][R12.64+0x1] ;  /* 0x000001240c087981 */ /* 0x000ea4000c1e1100 */
[----:B--2---:R-:W-:-:S13]  /*0450*/  ISETP.NE.AND P0, PT, R8, RZ, PT ;  /* 0x000000ff0800720c */ /* 0x004fda0003f05270 */
[----:B------:R-:W-:Y:S05]  /*0460*/  @P0 BRA `(.L_x_4) ;  /* 0x00000000001c0947 */ /* 0x000fea0003800000 */
[----:B------:R-:W2:Y:S02]  /*0470*/  LDG.E.U8 R12, desc[UR36][R12.64+0x2] ;  /* 0x000002240c0c7981 */ /* 0x000ea4000c1e1100 */
[----:B--2---:R-:W-:-:S13]  /*0480*/  ISETP.NE.AND P0, PT, R12, 0x1, PT ;  /* 0x000000010c00780c */ /* 0x004fda0003f05270 */
[----:B------:R-:W-:Y:S05]  /*0490*/  @P0 BRA `(.L_x_4) ;  /* 0x0000000000100947 */ /* 0x000fea0003800000 */
[----:B------:R-:W0:Y:S01]  /*04a0*/  LDC.64 R12, c[0x0][0x388] ;  /* 0x0000e200ff0c7b82 */ /* 0x000e220000000a00 */
[----:B------:R-:W-:-:S05]  /*04b0*/  IMAD.MOV.U32 R15, RZ, RZ, 0x3f800000 ;  /* 0x3f800000ff0f7424 */ /* 0x000fca00078e00ff */
[----:B------:R1:W-:Y:S04]  /*04c0*/  REDG.E.ADD.F32.FTZ.RN.STRONG.GPU desc[UR36][R10.64+-0x4], R15 ;  /* 0xfffffc0f0a0079a6 */ /* 0x0003e8000c12f324 */
[----:B0-----:R1:W5:Y:S02]  /*04d0*/  LDG.E R0, desc[UR36][R12.64] ;  /* 0x000000240c007981 */ /* 0x001364000c1e1900 */
.L_x_4:
[----:B------:R-:W-:Y:S05]  /*04e0*/  BSYNC.RECONVERGENT B0 ;  /* 0x0000000000007941 */ /* 0x000fea0003800200 */
.L_x_3:
        /* <DEDUP_REMOVED lines=16> */
.L_x_6:
[----:B------:R-:W-:Y:S05]  /*05f0*/  BSYNC.RECONVERGENT B0 ;  /* 0x0000000000007941 */ /* 0x000fea0003800200 */
.L_x_5:
        /* <DEDUP_REMOVED lines=12> */
[----:B------:R-:W-:-:S05]  /*06c0*/  IMAD.MOV.U32 R13, RZ, RZ, 0x3f800000 ;  /* 0x3f800000ff0d7424 */ /* 0x000fca00078e00ff */
[----:B------:R0:W-:Y:S02]  /*06d0*/  REDG.E.ADD.F32.FTZ.RN.STRONG.GPU desc[UR36][R10.64+0x4], R13 ;  /* 0x0000040d0a0079a6 */ /* 0x0001e4000c12f324 */
.L_x_8:
[----:B------:R-:W-:Y:S05]  /*06e0*/  BSYNC.RECONVERGENT B0 ;  /* 0x0000000000007941 */ /* 0x000fea0003800200 */
.L_x_7:
[----:B------:R-:W0:Y:S02]  /*06f0*/  LDG.E R0, desc[UR36][R6.64] ;  /* 0x0000002406007981 */ /* 0x000e24000c1e1900 */
[----:B0-----:R-:W-:-:S04]  /*0700*/  IMAD R13, R16, R0, R17 ;  /* 0x00000000100d7224 */ /* 0x001fc800078e0211 */
[----:B------:R-:W-:-:S05]  /*0710*/  IMAD.WIDE R12, R13, 0x3, R4 ;  /* 0x000000030d0c7825 */ /* 0x000fca00078e0204 */
[----:B------:R-:W2:Y:S01]  /*0720*/  LDG.E.U8 R8, desc[UR36][R12.64] ;  /* 0x000000240c087981 */ /* 0x000ea2000c1e1100 */
[----:B------:R-:W-:Y:S01]  /*0730*/  IADD3 R11, PT, PT, R9, 0x4, RZ ;  /* 0x00000004090b7810 */ /* 0x000fe20007ffe0ff */
[----:B------:R-:W-:Y:S04]  /*0740*/  BSSY.RECONVERGENT B0, `(.L_x_9) ;  /* 0x000000d000007945 */ /* 0x000fe80003800200 */
[----:B------:R-:W-:Y:S01]  /*0750*/  IMAD.WIDE R10, R11, 0x4, R2 ;  /* 0x000000040b0a7825 */ /* 0x000fe200078e0202 */
[----:B--2---:R-:W-:-:S13]  /*0760*/  ISETP.NE.AND P0, PT, R8, UR4, PT ;  /* 0x0000000408007c0c */ /* 0x004fda000bf05270 */
[----:B------:R-:W-:Y:S05]  /*0770*/  @P0 BRA `(.L_x_10) ;  /* 0x0000000000240947 */ /* 0x000fea0003800000 */
[----:B------:R-:W2:Y:S02]  /*0780*/  LDG.E.U8 R8, desc[UR36][R12.64+0x1] ;  /* 0x000001240c087981 */ /* 0x000ea4000c1e1100 */
[----:B--2---:R-:W-:-:S13]  /*0790*/  ISETP.NE.AND P0, PT, R8, 0x1, PT ;  /* 0x000000010800780c */ /* 0x004fda0003f05270 */
[----:B------:R-:W-:Y:S05]  /*07a0*/  @P0 BRA `(.L_x_10) ;  /* 0x0000000000180947 */ /* 0x000fea0003800000 */
[----:B------:R-:W2:Y:S02]  /*07b0*/  LDG.E.U8 R12, desc[UR36][R12.64+0x2] ;  /* 0x000002240c0c7981 */ /* 0x000ea4000c1e1100 */
[----:B--2---:R-:W-:-:S13]  /*07c0*/  ISETP.NE.AND P0, PT, R12, RZ, PT ;  /* 0x000000ff0c00720c */ /* 0x004fda0003f05270 */
[----:B------:R-:W-:Y:S05]  /*07d0*/  @P0 BRA `(.L_x_10) ;  /* 0x00000000000c0947 */ /* 0x000fea0003800000 */
[----:B------:R-:W-:-:S05]  /*07e0*/  IMAD.MOV.U32 R13, RZ, RZ, 0x3f800000 ;  /* 0x3f800000ff0d7424 */ /* 0x000fca00078e00ff */
[----:B------:R0:W-:Y:S04]  /*07f0*/  REDG.E.ADD.F32.FTZ.RN.STRONG.GPU desc[UR36][R10.64+-0x8], R13 ;  /* 0xfffff80d0a0079a6 */ /* 0x0001e8000c12f324 */
[----:B------:R0:W5:Y:S02]  /*0800*/  LDG.E R0, desc[UR36][R6.64] ;  /* 0x0000002406007981 */ /* 0x000164000c1e1900 */
.L_x_10:
[----:B------:R-:W-:Y:S05]  /*0810*/  BSYNC.RECONVERGENT B0 ;  /* 0x0000000000007941 */ /* 0x000fea0003800200 */
.L_x_9:
[----:B0----5:R-:W-:-:S04]  /*0820*/  IMAD R13, R16, R0, R17 ;  /* 0x00000000100d7224 */ /* 0x021fc800078e0211 */
[----:B------:R-:W-:-:S05]  /*0830*/  IMAD.WIDE R12, R13, 0x3, R4 ;  /* 0x000000030d0c7825 */ /* 0x000fca00078e0204 */
[----:B------:R-:W2:Y:S01]  /*0840*/  LDG.E.U8 R8, desc[UR36][R12.64] ;  /* 0x000000240c087981 */ /* 0x000ea2000c1e1100 */
[----:B------:R-:W-:Y:S01]  /*0850*/  BSSY.RECONVERGENT B0, `(.L_x_11) ;  /* 0x000000c000007945 */ /* 0x000fe20003800200 */
[----:B--2---:R-:W-:-:S13]  /*0860*/  ISETP.NE.AND P0, PT, R8, UR4, PT ;  /* 0x0000000408007c0c */ /* 0x004fda000bf05270 */
[----:B------:R-:W-:Y:S05]  /*0870*/  @P0 BRA `(.L_x_12) ;  /* 0x0000000000240947 */ /* 0x000fea0003800000 */
[----:B------:R-:W2:Y:S02]  /*0880*/  LDG.E.U8 R8, desc[UR36][R12.64+0x1] ;  /* 0x000001240c087981 */ /* 0x000ea4000c1e1100 */
[----:B--2---:R-:W-:-:S13]  /*0890*/  ISETP.NE.AND P0, PT, R8, 0x1, PT ;  /* 0x000000010800780c */ /* 0x004fda0003f05270 */
[----:B------:R-:W-:Y:S05]  /*08a0*/  @P0 BRA `(.L_x_12) ;  /* 0x0000000000180947 */ /* 0x000fea0003800000 */
[----:B------:R-:W2:Y:S02]  /*08b0*/  LDG.E.U8 R12, desc[UR36][R12.64+0x2] ;  /* 0x000002240c0c7981 */ /* 0x000ea4000c1e1100 */
[----:B--2---:R-:W-:-:S13]  /*08c0*/  ISETP.NE.AND P0, PT, R12, 0x1, PT ;  /* 0x000000010c00780c */ /* 0x004fda0003f05270 */
[----:B------:R-:W-:Y:S05]  /*08d0*/  @P0 BRA `(.L_x_12) ;  /* 0x00000000000c0947 */ /* 0x000fea0003800000 */
[----:B------:R-:W-:-:S05]  /*08e0*/  IMAD.MOV.U32 R13, RZ, RZ, 0x3f800000 ;  /* 0x3f800000ff0d7424 */ /* 0x000fca00078e00ff */
[----:B------:R0:W-:Y:S04]  /*08f0*/  REDG.E.ADD.F32.FTZ.RN.STRONG.GPU desc[UR36][R10.64+-0x4], R13 ;  /* 0xfffffc0d0a0079a6 */ /* 0x0001e8000c12f324 */
[----:B------:R0:W5:Y:S02]  /*0900*/  LDG.E R0, desc[UR36][R6.64] ;  /* 0x0000002406007981 */ /* 0x000164000c1e1900 */
.L_x_12:
[----:B------:R-:W-:Y:S05]  /*0910*/  BSYNC.RECONVERGENT B0 ;  /* 0x0000000000007941 */ /* 0x000fea0003800200 */
.L_x_11:
        /* <DEDUP_REMOVED lines=15> */
.L_x_14:
[----:B------:R-:W-:Y:S05]  /*0a10*/  BSYNC.RECONVERGENT B0 ;  /* 0x0000000000007941 */ /* 0x000fea0003800200 */
.L_x_13:
        /* <DEDUP_REMOVED lines=12> */
[----:B------:R-:W-:-:S05]  /*0ae0*/  HFMA2 R13, -RZ, RZ, 1.875, 0 ;  /* 0x3f800000ff0d7431 */ /* 0x000fca00000001ff */
[----:B------:R0:W-:Y:S02]  /*0af0*/  REDG.E.ADD.F32.FTZ.RN.STRONG.GPU desc[UR36][R10.64+0x4], R13 ;  /* 0x0000040d0a0079a6 */ /* 0x0001e4000c12f324 */
.L_x_16:
[----:B------:R-:W-:Y:S05]  /*0b00*/  BSYNC.RECONVERGENT B0 ;  /* 0x0000000000007941 */ /* 0x000fea0003800200 */
.L_x_15:
[----:B------:R-:W0:Y:S02]  /*0b10*/  LDG.E R0, desc[UR36][R6.64] ;  /* 0x0000002406007981 */ /* 0x000e24000c1e1900 */
[----:B0-----:R-:W-:-:S04]  /*0b20*/  IMAD R13, R16, R0, R17 ;  /* 0x00000000100d7224 */ /* 0x001fc800078e0211 */
[----:B------:R-:W-:-:S05]  /*0b30*/  IMAD.WIDE R12, R13, 0x3, R4 ;  /* 0x000000030d0c7825 */ /* 0x000fca00078e0204 */
[----:B------:R-:W2:Y:S01]  /*0b40*/  LDG.E.U8 R8, desc[UR36][R12.64] ;  /* 0x000000240c087981 */ /* 0x000ea2000c1e1100 */
[----:B------:R-:W-:Y:S01]  /*0b50*/  VIADD R11, R9, 0x8 ;  /* 0x00000008090b7836 */ /* 0x000fe20000000000 */
[----:B------:R-:W-:Y:S03]  /*0b60*/  BSSY.RECONVERGENT B0, `(.L_x_17) ;  /* 0x000000d000007945 */ /* 0x000fe60003800200 */
        /* <DEDUP_REMOVED lines=12> */
.L_x_18:
[----:B------:R-:W-:Y:S05]  /*0c30*/  BSYNC.RECONVERGENT B0 ;  /* 0x0000000000007941 */ /* 0x000fea0003800200 */
.L_x_17:
        /* <DEDUP_REMOVED lines=15> */
.L_x_20:
[----:B------:R-:W-:Y:S05]  /*0d30*/  BSYNC.RECONVERGENT B0 ;  /* 0x0000000000007941 */ /* 0x000fea0003800200 */
.L_x_19:
        /* <DEDUP_REMOVED lines=12> */
[----:B------:R-:W-:-:S05]  /*0e00*/  MOV R13, 0x3f800000 ;  /* 0x3f800000000d7802 */ /* 0x000fca0000000f00 */
[----:B------:R0:W-:Y:S04]  /*0e10*/  REDG.E.ADD.F32.FTZ.RN.STRONG.GPU desc[UR36][R10.64], R13 ;  /* 0x0000000d0a0079a6 */ /* 0x0001e8000c12f324 */
[----:B------:R0:W5:Y:S02]  /*0e20*/  LDG.E R0, desc[UR36][R6.64] ;  /* 0x0000002406007981 */ /* 0x000164000c1e1900 */
.L_x_22:
[----:B------:R-:W-:Y:S05]  /*0e30*/  BSYNC.RECONVERGENT B0 ;  /* 0x0000000000007941 */ /* 0x000fea0003800200 */
.L_x_21:
        /* <DEDUP_REMOVED lines=13> */
[----:B------:R0:W-:Y:S02]  /*0f10*/  REDG.E.ADD.F32.FTZ.RN.STRONG.GPU desc[UR36][R10.64+0x4], R13 ;  /* 0x0000040d0a0079a6 */ /* 0x0001e4000c12f324 */
.L_x_24:
[----:B------:R-:W-:Y:S05]  /*0f20*/  BSYNC.RECONVERGENT B0 ;  /* 0x0000000000007941 */ /* 0x000fea0003800200 */
.L_x_23:
        /* <DEDUP_REMOVED lines=15> */
[----:B------:R-:W-:-:S05]  /*1020*/  HFMA2 R13, -RZ, RZ, 1.875, 0 ;  /* 0x3f800000ff0d7431 */ /* 0x000fca00000001ff */
[----:B------:R0:W-:Y:S04]  /*1030*/  REDG.E.ADD.F32.FTZ.RN.STRONG.GPU desc[UR36][R10.64+-0x8], R13 ;  /* 0xfffff80d0a0079a6 */ /* 0x0001e8000c12f324 */
[----:B------:R0:W5:Y:S02]  /*1040*/  LDG.E R0, desc[UR36][R6.64] ;  /* 0x0000002406007981 */ /* 0x000164000c1e1900 */
.L_x_26:
[----:B------:R-:W-:Y:S05]  /*1050*/  BSYNC.RECONVERGENT B0 ;  /* 0x0000000000007941 */ /* 0x000fea0003800200 */
.L_x_25:
        /* <DEDUP_REMOVED lines=15> */
.L_x_28:
[----:B------:R-:W-:Y:S05]  /*1150*/  BSYNC.RECONVERGENT B0 ;  /* 0x0000000000007941 */ /* 0x000fea0003800200 */
.L_x_27:
        /* <DEDUP_REMOVED lines=15> */
.L_x_30:
[----:B------:R-:W-:Y:S05]  /*1250*/  BSYNC.RECONVERGENT B0 ;  /* 0x0000000000007941 */ /* 0x000fea0003800200 */
.L_x_29:
        /* <DEDUP_REMOVED lines=13> */
[----:B------:R0:W-:Y:S02]  /*1330*/  REDG.E.ADD.F32.FTZ.RN.STRONG.GPU desc[UR36][R10.64+0x4], R13 ;  /* 0x0000040d0a0079a6 */ /* 0x0001e4000c12f324 */
.L_x_32:
[----:B------:R-:W-:Y:S05]  /*1340*/  BSYNC.RECONVERGENT B0 ;  /* 0x0000000000007941 */ /* 0x000fea0003800200 */
.L_x_31:
[----:B------:R-:W-:Y:S01]  /*1350*/  UIADD3 UR4, UPT, UPT, UR4, 0x1, URZ ;  /* 0x0000000104047890 */ /* 0x000fe2000fffe0ff */
[----:B------:R-:W-:-:S03]  /*1360*/  VIADD R9, R9, 0x10 ;  /* 0x0000001009097836 */ /* 0x000fc60000000000 */
[----:B------:R-:W-:-:S09]  /*1370*/  UISETP.NE.AND UP0, UPT, UR4, 0x4, UPT ;  /* 0x000000040400788c */ /* 0x000fd2000bf05270 */
[----:B------:R-:W-:Y:S05]  /*1380*/  BRA.U UP0, `(.L_x_33) ;  /* 0xffffffed00c87547 */ /* 0x000fea000b83ffff */
[----:B------:R-:W-:Y:S05]  /*1390*/  EXIT ;  /* 0x000000000000794d */ /* 0x000fea0003800000 */
.L_x_34:
[----:B------:R-:W-:-:S00]  /*13a0*/  BRA `(.L_x_34) ;  /* 0xfffffffc00fc7947 */ /* 0x000fc0000383ffff */
[----:B------:R-:W-:-:S00]  /*13b0*/  NOP ;  /* 0x0000000000007918 */ /* 0x000fc00000000000 */
        /* <DEDUP_REMOVED lines=12> */
.L_x_35:


//--------------------- .nv.global.init           --------------------------
	.section	.nv.global.init,"aw",@progbits
.nv.global.init:
	.type		$str,@object
	.size		$str,(.L_0 - $str)
$str:
        /*0000*/ 	.byte	0x72, 0x6f, 0x3a, 0x25, 0x64, 0x20, 0x63, 0x6f, 0x3a, 0x25, 0x64, 0x20, 0x72, 0x62, 0x3a, 0x25
        /*0010*/ 	.byte	0x64, 0x20, 0x72, 0x63, 0x3a, 0x25, 0x64, 0x20, 0x0a, 0x00
.L_0:


//--------------------- .nv.shared.reserved.0     --------------------------
	.section	.nv.shared.reserved.0,"aw",@nobits
	.weak		__nv_reservedSMEM_offset_0_alias
	.size		__nv_reservedSMEM_offset_0_alias, 0, 64
	.other		__nv_reservedSMEM_offset_0_alias,@"STO_CUDA_RESERVED_SHARED STV_DEFAULT"
__nv_reservedSMEM_offset_0_alias:
	.zero		0
	.zero		64


//--------------------- .nv.constant0._Z19computeHistogramGPUP8PPMPixelPiS1_Pf --------------------------
	.section	.nv.constant0._Z19computeHistogramGPUP8PPMPixelPiS1_Pf,"a",@progbits
	.sectionflags	@""
	.align	4
.nv.constant0._Z19computeHistogramGPUP8PPMPixelPiS1_Pf:
	.zero		928


//--------------------- SYMBOLS --------------------------

	.type		.nv.reservedSmem.offset0,@object
	.size		.nv.reservedSmem.offset0,0x4
	.type		vprintf,@function
